//
// Generated by NVIDIA NVVM Compiler
//
// Compiler Build ID: CL-36424714
// Cuda compilation tools, release 13.0, V13.0.88
// Based on NVVM 20.0.0
//

.version 9.0
.target sm_100
.address_size 64

	// .globl	_Z15helloFromTheGPUv
.extern .func  (.param .b32 func_retval0) vprintf
(
	.param .b64 vprintf_param_0,
	.param .b64 vprintf_param_1
)
;
.global .align 1 .b8 $str[20] = {72, 101, 108, 108, 111, 32, 102, 114, 111, 109, 32, 116, 104, 101, 32, 71, 80, 85, 10};

.visible .entry _Z15helloFromTheGPUv()
{
	.reg .b32 	%r<3>;
	.reg .b64 	%rd<3>;

	mov.u64 	%rd1, $str;
	cvta.global.u64 	%rd2, %rd1;
	{ // callseq 0, 0
	.param .b64 param0;
	st.param.b64 	[param0], %rd2;
	.param .b64 param1;
	st.param.b64 	[param1], 0;
	.param .b32 retval0;
	call.uni (retval0), 
	vprintf, 
	(
	param0, 
	param1
	);
	ld.param.b32 	%r1, [retval0];
	} // callseq 0
	ret;

}


// ===== COMPILED SASS (sm_100) =====

	.target	sm_100

	.elftype	@"ET_EXEC"


//--------------------- .note.nv.tkinfo           --------------------------
	.section	.note.nv.tkinfo,"",@"SHT_NOTE"
	.sectionflags	@"SHF_NOTE_NV_TKINFO"
	.tkinfo
        /*0018*/ 	.word	0x00000002
        /*0030*/ 	.string	""
        /*0030*/ 	.string	"ptxas"
        /*0030*/ 	.string	"Cuda compilation tools, release 13.0, V13.0.88"
        /*0030*/ 	.string	"Build cuda_13.0.r13.0/compiler.36424714_0"
        /*0030*/ 	.string	"-arch sm_100 -m 64 "



//--------------------- .note.nv.cuinfo           --------------------------
	.section	.note.nv.cuinfo,"",@"SHT_NOTE"
	.sectionflags	@"SHF_NOTE_NV_CUINFO"
        /*0018*/ 	.short	0x0002
        /*001a*/ 	.short	0x0064
        /*001c*/ 	.short	0x0082
	.zero		2


//--------------------- .nv.info                  --------------------------
	.section	.nv.info,"",@"SHT_CUDA_INFO"
	.align	4


	//----- nvinfo : EIATTR_REGCOUNT
	.align		4
        /*0000*/ 	.byte	0x04, 0x2f
        /*0002*/ 	.short	(.L_2 - .L_1)
	.align		4
.L_1:
        /*0004*/ 	.word	index@(_Z15helloFromTheGPUv)
        /*0008*/ 	.word	0x00000018


	//----- nvinfo : EIATTR_FRAME_SIZE
	.align		4
.L_2:
        /*000c*/ 	.byte	0x04, 0x11
        /*000e*/ 	.short	(.L_4 - .L_3)
	.align		4
.L_3:
        /*0010*/ 	.word	index@(_Z15helloFromTheGPUv)
        /*0014*/ 	.word	0x00000000


	//----- nvinfo : EIATTR_MIN_STACK_SIZE
	.align		4
.L_4:
        /*0018*/ 	.byte	0x04, 0x12
        /*001a*/ 	.short	(.L_6 - .L_5)
	.align		4
.L_5:
        /*001c*/ 	.word	index@(_Z15helloFromTheGPUv)
        /*0020*/ 	.word	0x00000000
.L_6:


//--------------------- .nv.compat                --------------------------
	.section	.nv.compat,"",@"SHT_CUDA_COMPAT_INFO"
	.align	4
        /*0000*/ 	.byte	0x02, 0x09, 0x00, 0x00, 0x02, 0x02, 0x01, 0x00, 0x02, 0x05, 0x05, 0x00, 0x03, 0x07, 0x01, 0x01
        /*0010*/ 	.byte	0x02, 0x03, 0x00, 0x00, 0x02, 0x06, 0x01, 0x00, 0x04, 0x0b, 0x08, 0x00, 0x09, 0x00, 0x00, 0x00
        /*0020*/ 	.byte	0x00, 0x00, 0x00, 0x00


//--------------------- .nv.info._Z15helloFromTheGPUv --------------------------
	.section	.nv.info._Z15helloFromTheGPUv,"",@"SHT_CUDA_INFO"
	.sectionflags	@""
	.align	4


	//----- nvinfo : EIATTR_CUDA_API_VERSION
	.align		4
        /*0000*/ 	.byte	0x04, 0x37
        /*0002*/ 	.short	(.L_8 - .L_7)
.L_7:
        /*0004*/ 	.word	0x00000082


	//----- nvinfo : EIATTR_SPARSE_MMA_MASK
	.align		4
.L_8:
        /*0008*/ 	.byte	0x03, 0x50
        /*000a*/ 	.short	0x0000


	//----- nvinfo : EIATTR_MAXREG_COUNT
	.align		4
        /*000c*/ 	.byte	0x03, 0x1b
        /*000e*/ 	.short	0x00ff


	//----- nvinfo : EIATTR_EXTERNS
	.align		4
        /*0010*/ 	.byte	0x04, 0x0f
        /*0012*/ 	.short	(.L_10 - .L_9)


	//   ....[0]....
	.align		4
.L_9:
        /*0014*/ 	.word	index@(vprintf)


	//----- nvinfo : EIATTR_MERCURY_ISA_VERSION
	.align		4
.L_10:
        /*0018*/ 	.byte	0x03, 0x5f
        /*001a*/ 	.short	0x0101


	//----- nvinfo : EIATTR_VRC_CTA_INIT_COUNT
	.align		4
        /*001c*/ 	.byte	0x02, 0x4a
	.zero		1
	.zero		1


	//----- nvinfo : EIATTR_SYSCALL_OFFSETS
	.align		4
        /*0020*/ 	.byte	0x04, 0x46
        /*0022*/ 	.short	(.L_12 - .L_11)


	//   ....[0]....
.L_11:
        /*0024*/ 	.word	0x00000080


	//----- nvinfo : EIATTR_EXIT_INSTR_OFFSETS
	.align		4
.L_12:
        /*0028*/ 	.byte	0x04, 0x1c
        /*002a*/ 	.short	(.L_14 - .L_13)


	//   ....[0]....
.L_13:
        /*002c*/ 	.word	0x00000090


	//----- nvinfo : EIATTR_SW_WAR
	.align		4
.L_14:
        /*0030*/ 	.byte	0x04, 0x36
        /*0032*/ 	.short	(.L_16 - .L_15)
.L_15:
        /*0034*/ 	.word	0x00000008
.L_16:


//--------------------- .nv.callgraph             --------------------------
	.section	.nv.callgraph,"",@"SHT_CUDA_CALLGRAPH"
	.align	4
	.sectionentsize	8
	.align		4
        /*0000*/ 	.word	0x00000000
	.align		4
        /*0004*/ 	.word	0xffffffff
	.align		4
        /*0008*/ 	.word	index@(_Z15helloFromTheGPUv)
	.align		4
        /*000c*/ 	.word	index@(vprintf)
	.align		4
        /*0010*/ 	.word	0x00000000
	.align		4
        /*0014*/ 	.word	0xfffffffe
	.align		4
        /*0018*/ 	.word	0x00000000
	.align		4
        /*001c*/ 	.word	0xfffffffd
	.align		4
        /*0020*/ 	.word	0x00000000
	.align		4
        /*0024*/ 	.word	0xfffffffc


//--------------------- .nv.constant4             --------------------------
	.section	.nv.constant4,"a",@progbits
	.align	8
	.align		8
.nv.constant4:
        /*0000*/ 	.dword	vprintf
	.align		8
        /*0008*/ 	.dword	$str


//--------------------- .text._Z15helloFromTheGPUv --------------------------
	.section	.text._Z15helloFromTheGPUv,"ax",@progbits
	.align	128
        .global         _Z15helloFromTheGPUv
        .type           _Z15helloFromTheGPUv,@function
        .size           _Z15helloFromTheGPUv,(.L_x_2 - _Z15helloFromTheGPUv)
        .other          _Z15helloFromTheGPUv,@"STO_CUDA_ENTRY STV_DEFAULT"
_Z15helloFromTheGPUv:
.text._Z15helloFromTheGPUv:
[----:B------:R-:W0:Y:S01]  /*0000*/  LDC R1, c[0x0][0x37c] ;  /* 0x0000df00ff017b82 */ /* 0x000e220000000800 */
[----:B------:R-:W-:Y:S01]  /*0010*/  MOV R0, 0x0 ;  /* 0x0000000000007802 */ /* 0x000fe20000000f00 */
[----:B------:R-:W1:Y:S01]  /*0020*/  LDCU.64 UR4, c[0x4][0x8] ;  /* 0x01000100ff0477ac */ /* 0x000e620008000a00 */
[----:B------:R-:W-:-:S05]  /*0030*/  CS2R R6, SRZ ;  /* 0x0000000000067805 */ /* 0x000fca000001ff00 */
[----:B------:R2:W3:Y:S01]  /*0040*/  LDC.64 R2, c[0x4][R0] ;  /* 0x0100000000027b82 */ /* 0x0004e20000000a00 */
[----:B-1----:R-:W-:Y:S02]  /*0050*/  IMAD.U32 R4, RZ, RZ, UR4 ;  /* 0x00000004ff047e24 */ /* 0x002fe4000f8e00ff */
[----:B--2---:R-:W-:-:S07]  /*0060*/  IMAD.U32 R5, RZ, RZ, UR5 ;  /* 0x00000005ff057e24 */ /* 0x004fce000f8e00ff */
[----:B------:R-:W-:-:S07]  /*0070*/  LEPC R20, `(.L_x_0) ;  /* 0x000000001014794e */ /* 0x000fce0000000000 */
[----:B0--3--:R-:W-:Y:S05]  /*0080*/  CALL.ABS.NOINC R2 ;  /* 0x0000000002007343 */ /* 0x009fea0003c00000 */
.L_x_0:
[----:B------:R-:W-:Y:S05]  /*0090*/  EXIT ;  /* 0x000000000000794d */ /* 0x000fea0003800000 */
.L_x_1:
[----:B------:R-:W-:-:S00]  /*00a0*/  BRA `(.L_x_1) ;  /* 0xfffffffc00fc7947 */ /* 0x000fc0000383ffff */
[----:B------:R-:W-:-:S00]  /*00b0*/  NOP ;  /* 0x0000000000007918 */ /* 0x000fc00000000000 */
        /* <DEDUP_REMOVED lines=12> */
.L_x_2:


//--------------------- .nv.global.init           --------------------------
	.section	.nv.global.init,"aw",@progbits
.nv.global.init:
	.type		$str,@object
	.size		$str,(.L_0 - $str)
$str:
        /*0000*/ 	.byte	0x48, 0x65, 0x6c, 0x6c, 0x6f, 0x20, 0x66, 0x72, 0x6f, 0x6d, 0x20, 0x74, 0x68, 0x65, 0x20, 0x47
        /*0010*/ 	.byte	0x50, 0x55, 0x0a, 0x00
.L_0:


//--------------------- .nv.shared.reserved.0     --------------------------
	.section	.nv.shared.reserved.0,"aw",@nobits
	.weak		__nv_reservedSMEM_offset_0_alias
	.size		__nv_reservedSMEM_offset_0_alias, 0, 64
	.other		__nv_reservedSMEM_offset_0_alias,@"STO_CUDA_RESERVED_SHARED STV_DEFAULT"
__nv_reservedSMEM_offset_0_alias:
	.zero		0
	.zero		64


//--------------------- .nv.constant0._Z15helloFromTheGPUv --------------------------
	.section	.nv.constant0._Z15helloFromTheGPUv,"a",@progbits
	.sectionflags	@""
	.align	4
.nv.constant0._Z15helloFromTheGPUv:
	.zero		896


//--------------------- SYMBOLS --------------------------

	.type		.nv.reservedSmem.offset0,@object
	.size		.nv.reservedSmem.offset0,0x4
	.type		vprintf,@function
